	.headerflags	@"EF_CUDA_TEXMODE_UNIFIED EF_CUDA_64BIT_ADDRESS EF_CUDA_ACCELERATORS EF_CUDA_SM90 EF_CUDA_VIRTUAL_SM(EF_CUDA_SM90)"
	.elftype	@"ET_EXEC"


//--------------------- .nv.info                  --------------------------
	.section	.nv.info,"",@"SHT_CUDA_INFO"
	.align	4


	//----- nvinfo : EIATTR_REGCOUNT
	.align		4
        /*0000*/ 	.byte	0x04, 0x2f
        /*0002*/ 	.short	(.L_1 - .L_0)
	.align		4
.L_0:
        /*0004*/ 	.word	index@(triton_poi_fused_add_1)
        /*0008*/ 	.word	0x0000000a


	//----- nvinfo : EIATTR_MIN_STACK_SIZE
	.align		4
.L_1:
        /*000c*/ 	.byte	0x04, 0x12
        /*000e*/ 	.short	(.L_3 - .L_2)
	.align		4
.L_2:
        /*0010*/ 	.word	index@(triton_poi_fused_add_1)
        /*0014*/ 	.word	0x00000000


	//----- nvinfo : EIATTR_FRAME_SIZE
	.align		4
.L_3:
        /*0018*/ 	.byte	0x04, 0x11
        /*001a*/ 	.short	(.L_5 - .L_4)
	.align		4
.L_4:
        /*001c*/ 	.word	index@(triton_poi_fused_add_1)
        /*0020*/ 	.word	0x00000000


	//----- nvinfo : EIATTR_MIN_STACK_SIZE
	.align		4
.L_5:
        /*0024*/ 	.byte	0x04, 0x12
        /*0026*/ 	.short	(.L_7 - .L_6)
	.align		4
.L_6:
        /*0028*/ 	.word	index@(triton_poi_fused_add_1)
        /*002c*/ 	.word	0x00000000
.L_7:


//--------------------- .nv.info.triton_poi_fused_add_1 --------------------------
	.section	.nv.info.triton_poi_fused_add_1,"",@"SHT_CUDA_INFO"
	.sectionflags	@""
	.align	4


	//----- nvinfo : EIATTR_CUDA_API_VERSION
	.align		4
        /*0000*/ 	.byte	0x04, 0x37
        /*0002*/ 	.short	(.L_9 - .L_8)
.L_8:
        /*0004*/ 	.word	0x0000007c


	//----- nvinfo : EIATTR_KPARAM_INFO
	.align		4
.L_9:
        /*0008*/ 	.byte	0x04, 0x17
        /*000a*/ 	.short	(.L_11 - .L_10)
.L_10:
        /*000c*/ 	.word	0x00000000
        /*0010*/ 	.short	0x0002
        /*0012*/ 	.short	0x0010
        /*0014*/ 	.byte	0x00, 0xf0, 0x11, 0x00


	//----- nvinfo : EIATTR_KPARAM_INFO
	.align		4
.L_11:
        /*0018*/ 	.byte	0x04, 0x17
        /*001a*/ 	.short	(.L_13 - .L_12)
.L_12:
        /*001c*/ 	.word	0x00000000
        /*0020*/ 	.short	0x0001
        /*0022*/ 	.short	0x0008
        /*0024*/ 	.byte	0x00, 0xf4, 0x21, 0x00


	//----- nvinfo : EIATTR_KPARAM_INFO
	.align		4
.L_13:
        /*0028*/ 	.byte	0x04, 0x17
        /*002a*/ 	.short	(.L_15 - .L_14)
.L_14:
        /*002c*/ 	.word	0x00000000
        /*0030*/ 	.short	0x0000
        /*0032*/ 	.short	0x0000
        /*0034*/ 	.byte	0x00, 0xf4, 0x21, 0x00


	//----- nvinfo : EIATTR_SPARSE_MMA_MASK
	.align		4
.L_15:
        /*0038*/ 	.byte	0x03, 0x50
        /*003a*/ 	.short	0x0000


	//----- nvinfo : EIATTR_MAXREG_COUNT
	.align		4
        /*003c*/ 	.byte	0x03, 0x1b
        /*003e*/ 	.short	0x00ff


	//----- nvinfo : EIATTR_EXIT_INSTR_OFFSETS
	.align		4
        /*0040*/ 	.byte	0x04, 0x1c
        /*0042*/ 	.short	(.L_17 - .L_16)


	//   ....[0]....
.L_16:
        /*0044*/ 	.word	0x00000100


	//----- nvinfo : EIATTR_REQNTID
	.align		4
.L_17:
        /*0048*/ 	.byte	0x04, 0x10
        /*004a*/ 	.short	(.L_19 - .L_18)
.L_18:
        /*004c*/ 	.word	0x00000100
        /*0050*/ 	.word	0x00000001
        /*0054*/ 	.word	0x00000001


	//----- nvinfo : EIATTR_CBANK_PARAM_SIZE
	.align		4
.L_19:
        /*0058*/ 	.byte	0x03, 0x19
        /*005a*/ 	.short	0x0014


	//----- nvinfo : EIATTR_PARAM_CBANK
	.align		4
        /*005c*/ 	.byte	0x04, 0x0a
        /*005e*/ 	.short	(.L_21 - .L_20)
	.align		4
.L_20:
        /*0060*/ 	.word	index@(.nv.constant0.triton_poi_fused_add_1)
        /*0064*/ 	.short	0x0210
        /*0066*/ 	.short	0x0014


	//----- nvinfo : EIATTR_SW_WAR
	.align		4
.L_21:
        /*0068*/ 	.byte	0x04, 0x36
        /*006a*/ 	.short	(.L_23 - .L_22)
.L_22:
        /*006c*/ 	.word	0x00000008
.L_23:


//--------------------- .nv.callgraph             --------------------------
	.section	.nv.callgraph,"",@"SHT_CUDA_CALLGRAPH"
	.align	4
	.sectionentsize	8
	.align		4
        /*0000*/ 	.word	0x00000000
	.align		4
        /*0004*/ 	.word	0xffffffff
	.align		4
        /*0008*/ 	.word	0x00000000
	.align		4
        /*000c*/ 	.word	0xfffffffe
	.align		4
        /*0010*/ 	.word	0x00000000
	.align		4
        /*0014*/ 	.word	0xfffffffd
	.align		4
        /*0018*/ 	.word	0x00000000
	.align		4
        /*001c*/ 	.word	0xfffffffc


//--------------------- .text.triton_poi_fused_add_1 --------------------------
	.section	.text.triton_poi_fused_add_1,"ax",@progbits
	.align	128
        .global         triton_poi_fused_add_1
        .type           triton_poi_fused_add_1,@function
        .size           triton_poi_fused_add_1,(.L_x_1 - triton_poi_fused_add_1)
        .other          triton_poi_fused_add_1,@"STO_CUDA_ENTRY STV_DEFAULT"
triton_poi_fused_add_1:
.text.triton_poi_fused_add_1:
[----:B------:R-:W-:Y:S01]  /*0000*/  LDC R1, c[0x0][0x28] ;  /* 0x00000a00ff017b82 */ /* 0x000fe20000000800 */
[----:B------:R-:W1:Y:S07]  /*0010*/  S2R R0, SR_TID.X ;  /* 0x0000000000007919 */ /* 0x000e6e0000002100 */
[----:B------:R-:W2:Y:S01]  /*0020*/  LDC.64 R2, c[0x0][0x218] ;  /* 0x00008600ff027b82 */ /* 0x000ea20000000a00 */
[----:B------:R-:W-:Y:S01]  /*0030*/  ULDC.64 UR4, c[0x0][0x208] ;  /* 0x0000820000047ab9 */ /* 0x000fe20000000a00 */
[----:B------:R-:W3:Y:S06]  /*0040*/  S2R R7, SR_CTAID.X ;  /* 0x0000000000077919 */ /* 0x000eec0000002500 */
[----:B------:R-:W4:Y:S01]  /*0050*/  LDC.64 R4, c[0x0][0x210] ;  /* 0x00008400ff047b82 */ /* 0x000f220000000a00 */
[----:B-1----:R-:W-:-:S04]  /*0060*/  SHF.L.U32 R0, R0, 0x1, RZ ;  /* 0x0000000100007819 */ /* 0x002fc800000006ff */
[----:B------:R-:W-:-:S04]  /*0070*/  LOP3.LUT R0, R0, 0x1fe, RZ, 0xc0, !PT ;  /* 0x000001fe00007812 */ /* 0x000fc800078ec0ff */
[----:B---3--:R-:W-:-:S05]  /*0080*/  LEA R7, R7, R0, 0x9 ;  /* 0x0000000007077211 */ /* 0x008fca00078e48ff */
[----:B--2---:R-:W-:-:S04]  /*0090*/  IMAD.WIDE R2, R7, 0x4, R2 ;  /* 0x0000000407027825 */ /* 0x004fc800078e0202 */
[----:B----4-:R-:W-:Y:S02]  /*00a0*/  IMAD.WIDE R4, R7, 0x4, R4 ;  /* 0x0000000407047825 */ /* 0x010fe400078e0204 */
[----:B------:R-:W2:Y:S04]  /*00b0*/  LDG.E.64 R2, desc[UR4][R2.64] ;  /* 0x0000000402027981 */ /* 0x000ea8000c1e1b00 */
[----:B------:R-:W2:Y:S02]  /*00c0*/  LDG.E.64 R6, desc[UR4][R4.64] ;  /* 0x0000000404067981 */ /* 0x000ea4000c1e1b00 */
[----:B--2---:R-:W-:Y:S01]  /*00d0*/  FADD R6, R2, R6 ;  /* 0x0000000602067221 */ /* 0x004fe20000000000 */
[----:B------:R-:W-:-:S05]  /*00e0*/  FADD R7, R3, R7 ;  /* 0x0000000703077221 */ /* 0x000fca0000000000 */
[----:B------:R-:W-:Y:S01]  /*00f0*/  STG.E.64 desc[UR4][R4.64], R6 ;  /* 0x0000000604007986 */ /* 0x000fe2000c101b04 */
[----:B------:R-:W-:Y:S05]  /*0100*/  EXIT ;  /* 0x000000000000794d */ /* 0x000fea0003800000 */
.L_x_0:
[----:B------:R-:W-:-:S00]  /*0110*/  BRA `(.L_x_0) ;  /* 0xfffffffc00fc7947 */ /* 0x000fc0000383ffff */
[----:B------:R-:W-:-:S00]  /*0120*/  NOP ;  /* 0x0000000000007918 */ /* 0x000fc00000000000 */
        /* <DEDUP_REMOVED lines=13> */
.L_x_1:


//--------------------- .nv.constant0.triton_poi_fused_add_1 --------------------------
	.section	.nv.constant0.triton_poi_fused_add_1,"a",@progbits
	.sectionflags	@""
	.align	4
.nv.constant0.triton_poi_fused_add_1:
	.zero		548
